//
// Generated by NVIDIA NVVM Compiler
//
// Compiler Build ID: CL-36424714
// Cuda compilation tools, release 13.0, V13.0.88
// Based on NVVM 20.0.0
//

.version 9.0
.target sm_100
.address_size 64

	// .globl	_Z8myKernelv
.extern .func  (.param .b32 func_retval0) vprintf
(
	.param .b64 vprintf_param_0,
	.param .b64 vprintf_param_1
)
;
.global .align 1 .b8 $str[41] = {72, 101, 108, 108, 111, 32, 87, 111, 114, 108, 100, 32, 102, 114, 111, 109, 32, 37, 105, 32, 111, 102, 32, 37, 105, 32, 97, 110, 100, 32, 116, 104, 114, 101, 97, 100, 32, 37, 105, 10};

.visible .entry _Z8myKernelv()
{
	.local .align 8 .b8 	__local_depot0[16];
	.reg .b64 	%SP;
	.reg .b64 	%SPL;
	.reg .b32 	%r<6>;
	.reg .b64 	%rd<5>;

	mov.u64 	%SPL, __local_depot0;
	cvta.local.u64 	%SP, %SPL;
	add.u64 	%rd1, %SP, 0;
	add.u64 	%rd2, %SPL, 0;
	mov.u32 	%r1, %ctaid.x;
	mov.u32 	%r2, %ntid.x;
	mov.u32 	%r3, %tid.x;
	st.local.v2.u32 	[%rd2], {%r1, %r2};
	st.local.u32 	[%rd2+8], %r3;
	mov.u64 	%rd3, $str;
	cvta.global.u64 	%rd4, %rd3;
	{ // callseq 0, 0
	.param .b64 param0;
	st.param.b64 	[param0], %rd4;
	.param .b64 param1;
	st.param.b64 	[param1], %rd1;
	.param .b32 retval0;
	call.uni (retval0), 
	vprintf, 
	(
	param0, 
	param1
	);
	ld.param.b32 	%r4, [retval0];
	} // callseq 0
	ret;

}


// ===== COMPILED SASS (sm_100) =====

	.target	sm_100

	.elftype	@"ET_EXEC"


//--------------------- .note.nv.tkinfo           --------------------------
	.section	.note.nv.tkinfo,"",@"SHT_NOTE"
	.sectionflags	@"SHF_NOTE_NV_TKINFO"
	.tkinfo
        /*0018*/ 	.word	0x00000002
        /*0030*/ 	.string	""
        /*0030*/ 	.string	"ptxas"
        /*0030*/ 	.string	"Cuda compilation tools, release 13.0, V13.0.88"
        /*0030*/ 	.string	"Build cuda_13.0.r13.0/compiler.36424714_0"
        /*0030*/ 	.string	"-arch sm_100 -m 64 "



//--------------------- .note.nv.cuinfo           --------------------------
	.section	.note.nv.cuinfo,"",@"SHT_NOTE"
	.sectionflags	@"SHF_NOTE_NV_CUINFO"
        /*0018*/ 	.short	0x0002
        /*001a*/ 	.short	0x0064
        /*001c*/ 	.short	0x0082
	.zero		2


//--------------------- .nv.info                  --------------------------
	.section	.nv.info,"",@"SHT_CUDA_INFO"
	.align	4


	//----- nvinfo : EIATTR_REGCOUNT
	.align		4
        /*0000*/ 	.byte	0x04, 0x2f
        /*0002*/ 	.short	(.L_2 - .L_1)
	.align		4
.L_1:
        /*0004*/ 	.word	index@(_Z8myKernelv)
        /*0008*/ 	.word	0x00000018


	//----- nvinfo : EIATTR_FRAME_SIZE
	.align		4
.L_2:
        /*000c*/ 	.byte	0x04, 0x11
        /*000e*/ 	.short	(.L_4 - .L_3)
	.align		4
.L_3:
        /*0010*/ 	.word	index@(_Z8myKernelv)
        /*0014*/ 	.word	0x00000010


	//----- nvinfo : EIATTR_MIN_STACK_SIZE
	.align		4
.L_4:
        /*0018*/ 	.byte	0x04, 0x12
        /*001a*/ 	.short	(.L_6 - .L_5)
	.align		4
.L_5:
        /*001c*/ 	.word	index@(_Z8myKernelv)
        /*0020*/ 	.word	0x00000010
.L_6:


//--------------------- .nv.compat                --------------------------
	.section	.nv.compat,"",@"SHT_CUDA_COMPAT_INFO"
	.align	4
        /*0000*/ 	.byte	0x02, 0x09, 0x00, 0x00, 0x02, 0x02, 0x01, 0x00, 0x02, 0x05, 0x05, 0x00, 0x03, 0x07, 0x01, 0x01
        /*0010*/ 	.byte	0x02, 0x03, 0x00, 0x00, 0x02, 0x06, 0x01, 0x00, 0x04, 0x0b, 0x08, 0x00, 0x09, 0x00, 0x00, 0x00
        /*0020*/ 	.byte	0x00, 0x00, 0x00, 0x00


//--------------------- .nv.info._Z8myKernelv     --------------------------
	.section	.nv.info._Z8myKernelv,"",@"SHT_CUDA_INFO"
	.sectionflags	@""
	.align	4


	//----- nvinfo : EIATTR_CUDA_API_VERSION
	.align		4
        /*0000*/ 	.byte	0x04, 0x37
        /*0002*/ 	.short	(.L_8 - .L_7)
.L_7:
        /*0004*/ 	.word	0x00000082


	//----- nvinfo : EIATTR_SPARSE_MMA_MASK
	.align		4
.L_8:
        /*0008*/ 	.byte	0x03, 0x50
        /*000a*/ 	.short	0x0000


	//----- nvinfo : EIATTR_MAXREG_COUNT
	.align		4
        /*000c*/ 	.byte	0x03, 0x1b
        /*000e*/ 	.short	0x00ff


	//----- nvinfo : EIATTR_EXTERNS
	.align		4
        /*0010*/ 	.byte	0x04, 0x0f
        /*0012*/ 	.short	(.L_10 - .L_9)


	//   ....[0]....
	.align		4
.L_9:
        /*0014*/ 	.word	index@(vprintf)


	//----- nvinfo : EIATTR_MERCURY_ISA_VERSION
	.align		4
.L_10:
        /*0018*/ 	.byte	0x03, 0x5f
        /*001a*/ 	.short	0x0101


	//----- nvinfo : EIATTR_VRC_CTA_INIT_COUNT
	.align		4
        /*001c*/ 	.byte	0x02, 0x4a
	.zero		1
	.zero		1


	//----- nvinfo : EIATTR_SYSCALL_OFFSETS
	.align		4
        /*0020*/ 	.byte	0x04, 0x46
        /*0022*/ 	.short	(.L_12 - .L_11)


	//   ....[0]....
.L_11:
        /*0024*/ 	.word	0x00000110


	//----- nvinfo : EIATTR_EXIT_INSTR_OFFSETS
	.align		4
.L_12:
        /*0028*/ 	.byte	0x04, 0x1c
        /*002a*/ 	.short	(.L_14 - .L_13)


	//   ....[0]....
.L_13:
        /*002c*/ 	.word	0x00000120


	//----- nvinfo : EIATTR_SW_WAR
	.align		4
.L_14:
        /*0030*/ 	.byte	0x04, 0x36
        /*0032*/ 	.short	(.L_16 - .L_15)
.L_15:
        /*0034*/ 	.word	0x00000008
.L_16:


//--------------------- .nv.callgraph             --------------------------
	.section	.nv.callgraph,"",@"SHT_CUDA_CALLGRAPH"
	.align	4
	.sectionentsize	8
	.align		4
        /*0000*/ 	.word	0x00000000
	.align		4
        /*0004*/ 	.word	0xffffffff
	.align		4
        /*0008*/ 	.word	index@(_Z8myKernelv)
	.align		4
        /*000c*/ 	.word	index@(vprintf)
	.align		4
        /*0010*/ 	.word	0x00000000
	.align		4
        /*0014*/ 	.word	0xfffffffe
	.align		4
        /*0018*/ 	.word	0x00000000
	.align		4
        /*001c*/ 	.word	0xfffffffd
	.align		4
        /*0020*/ 	.word	0x00000000
	.align		4
        /*0024*/ 	.word	0xfffffffc


//--------------------- .nv.constant4             --------------------------
	.section	.nv.constant4,"a",@progbits
	.align	8
	.align		8
.nv.constant4:
        /*0000*/ 	.dword	vprintf
	.align		8
        /*0008*/ 	.dword	$str


//--------------------- .text._Z8myKernelv        --------------------------
	.section	.text._Z8myKernelv,"ax",@progbits
	.align	128
        .global         _Z8myKernelv
        .type           _Z8myKernelv,@function
        .size           _Z8myKernelv,(.L_x_2 - _Z8myKernelv)
        .other          _Z8myKernelv,@"STO_CUDA_ENTRY STV_DEFAULT"
_Z8myKernelv:
.text._Z8myKernelv:
[----:B------:R-:W0:Y:S01]  /*0000*/  LDC R1, c[0x0][0x37c] ;  /* 0x0000df00ff017b82 */ /* 0x000e220000000800 */
[----:B------:R-:W1:Y:S01]  /*0010*/  S2R R10, SR_TID.X ;  /* 0x00000000000a7919 */ /* 0x000e620000002100 */
[----:B------:R-:W2:Y:S06]  /*0020*/  LDCU UR5, c[0x0][0x2fc] ;  /* 0x00005f80ff0577ac */ /* 0x000eac0008000800 */
[----:B------:R-:W3:Y:S01]  /*0030*/  LDC R9, c[0x0][0x360] ;  /* 0x0000d800ff097b82 */ /* 0x000ee20000000800 */
[----:B0-----:R-:W-:Y:S01]  /*0040*/  VIADD R1, R1, 0xfffffff0 ;  /* 0xfffffff001017836 */ /* 0x001fe20000000000 */
[----:B------:R-:W3:Y:S01]  /*0050*/  S2R R8, SR_CTAID.X ;  /* 0x0000000000087919 */ /* 0x000ee20000002500 */
[----:B------:R-:W-:Y:S01]  /*0060*/  MOV R0, 0x0 ;  /* 0x0000000000007802 */ /* 0x000fe20000000f00 */
[----:B------:R-:W0:Y:S04]  /*0070*/  LDCU UR4, c[0x0][0x2f8] ;  /* 0x00005f00ff0477ac */ /* 0x000e280008000800 */
[----:B------:R4:W5:Y:S01]  /*0080*/  LDC.64 R2, c[0x4][R0] ;  /* 0x0100000000027b82 */ /* 0x0009620000000a00 */
[----:B------:R-:W2:Y:S01]  /*0090*/  LDCU.64 UR6, c[0x4][0x8] ;  /* 0x01000100ff0677ac */ /* 0x000ea20008000a00 */
[----:B0-----:R-:W-:Y:S01]  /*00a0*/  IADD3 R6, P0, PT, R1, UR4, RZ ;  /* 0x0000000401067c10 */ /* 0x001fe2000ff1e0ff */
[----:B--2---:R-:W-:Y:S01]  /*00b0*/  IMAD.U32 R4, RZ, RZ, UR6 ;  /* 0x00000006ff047e24 */ /* 0x004fe2000f8e00ff */
[----:B------:R-:W-:-:S03]  /*00c0*/  MOV R5, UR7 ;  /* 0x0000000700057c02 */ /* 0x000fc60008000f00 */
[----:B------:R-:W-:Y:S01]  /*00d0*/  IMAD.X R7, RZ, RZ, UR5, P0 ;  /* 0x00000005ff077e24 */ /* 0x000fe200080e06ff */
[----:B-1----:R4:W-:Y:S04]  /*00e0*/  STL [R1+0x8], R10 ;  /* 0x0000080a01007387 */ /* 0x0029e80000100800 */
[----:B---3--:R4:W-:Y:S03]  /*00f0*/  STL.64 [R1], R8 ;  /* 0x0000000801007387 */ /* 0x0089e60000100a00 */
[----:B------:R-:W-:-:S07]  /*0100*/  LEPC R20, `(.L_x_0) ;  /* 0x000000001014794e */ /* 0x000fce0000000000 */
[----:B----45:R-:W-:Y:S05]  /*0110*/  CALL.ABS.NOINC R2 ;  /* 0x0000000002007343 */ /* 0x030fea0003c00000 */
.L_x_0:
[----:B------:R-:W-:Y:S05]  /*0120*/  EXIT ;  /* 0x000000000000794d */ /* 0x000fea0003800000 */
.L_x_1:
[----:B------:R-:W-:-:S00]  /*0130*/  BRA `(.L_x_1) ;  /* 0xfffffffc00fc7947 */ /* 0x000fc0000383ffff */
[----:B------:R-:W-:-:S00]  /*0140*/  NOP ;  /* 0x0000000000007918 */ /* 0x000fc00000000000 */
        /* <DEDUP_REMOVED lines=11> */
.L_x_2:


//--------------------- .nv.global.init           --------------------------
	.section	.nv.global.init,"aw",@progbits
.nv.global.init:
	.type		$str,@object
	.size		$str,(.L_0 - $str)
$str:
        /*0000*/ 	.byte	0x48, 0x65, 0x6c, 0x6c, 0x6f, 0x20, 0x57, 0x6f, 0x72, 0x6c, 0x64, 0x20, 0x66, 0x72, 0x6f, 0x6d
        /*0010*/ 	.byte	0x20, 0x25, 0x69, 0x20, 0x6f, 0x66, 0x20, 0x25, 0x69, 0x20, 0x61, 0x6e, 0x64, 0x20, 0x74, 0x68
        /*0020*/ 	.byte	0x72, 0x65, 0x61, 0x64, 0x20, 0x25, 0x69, 0x0a, 0x00
.L_0:


//--------------------- .nv.shared.reserved.0     --------------------------
	.section	.nv.shared.reserved.0,"aw",@nobits
	.weak		__nv_reservedSMEM_offset_0_alias
	.size		__nv_reservedSMEM_offset_0_alias, 0, 64
	.other		__nv_reservedSMEM_offset_0_alias,@"STO_CUDA_RESERVED_SHARED STV_DEFAULT"
__nv_reservedSMEM_offset_0_alias:
	.zero		0
	.zero		64


//--------------------- .nv.constant0._Z8myKernelv --------------------------
	.section	.nv.constant0._Z8myKernelv,"a",@progbits
	.sectionflags	@""
	.align	4
.nv.constant0._Z8myKernelv:
	.zero		896


//--------------------- SYMBOLS --------------------------

	.type		.nv.reservedSmem.offset0,@object
	.size		.nv.reservedSmem.offset0,0x4
	.type		vprintf,@function
